//
// Generated by NVIDIA NVVM Compiler
//
// Compiler Build ID: CL-36424714
// Cuda compilation tools, release 13.0, V13.0.88
// Based on NVVM 20.0.0
//

.version 9.0
.target sm_100
.address_size 64

	// .globl	_Z15vector_additionPiS_S_i

.visible .entry _Z15vector_additionPiS_S_i(
	.param .u64 .ptr .align 1 _Z15vector_additionPiS_S_i_param_0,
	.param .u64 .ptr .align 1 _Z15vector_additionPiS_S_i_param_1,
	.param .u64 .ptr .align 1 _Z15vector_additionPiS_S_i_param_2,
	.param .u32 _Z15vector_additionPiS_S_i_param_3
)
{
	.reg .pred 	%p<2>;
	.reg .b32 	%r<9>;
	.reg .b64 	%rd<11>;

	ld.param.u64 	%rd1, [_Z15vector_additionPiS_S_i_param_0];
	ld.param.u64 	%rd2, [_Z15vector_additionPiS_S_i_param_1];
	ld.param.u64 	%rd3, [_Z15vector_additionPiS_S_i_param_2];
	ld.param.u32 	%r2, [_Z15vector_additionPiS_S_i_param_3];
	mov.u32 	%r3, %ctaid.x;
	mov.u32 	%r4, %ntid.x;
	mov.u32 	%r5, %tid.x;
	mad.lo.s32 	%r1, %r3, %r4, %r5;
	setp.ge.s32 	%p1, %r1, %r2;
	@%p1 bra 	$L__BB0_2;
	cvta.to.global.u64 	%rd4, %rd1;
	cvta.to.global.u64 	%rd5, %rd2;
	cvta.to.global.u64 	%rd6, %rd3;
	mul.wide.s32 	%rd7, %r1, 4;
	add.s64 	%rd8, %rd4, %rd7;
	ld.global.u32 	%r6, [%rd8];
	add.s64 	%rd9, %rd5, %rd7;
	ld.global.u32 	%r7, [%rd9];
	add.s32 	%r8, %r7, %r6;
	add.s64 	%rd10, %rd6, %rd7;
	st.global.u32 	[%rd10], %r8;
$L__BB0_2:
	ret;

}


// ===== COMPILED SASS (sm_100) =====

	.target	sm_100

	.elftype	@"ET_EXEC"


//--------------------- .note.nv.tkinfo           --------------------------
	.section	.note.nv.tkinfo,"",@"SHT_NOTE"
	.sectionflags	@"SHF_NOTE_NV_TKINFO"
	.tkinfo
        /*0018*/ 	.word	0x00000002
        /*0030*/ 	.string	""
        /*0030*/ 	.string	"ptxas"
        /*0030*/ 	.string	"Cuda compilation tools, release 13.0, V13.0.88"
        /*0030*/ 	.string	"Build cuda_13.0.r13.0/compiler.36424714_0"
        /*0030*/ 	.string	"-arch sm_100 -m 64 "



//--------------------- .note.nv.cuinfo           --------------------------
	.section	.note.nv.cuinfo,"",@"SHT_NOTE"
	.sectionflags	@"SHF_NOTE_NV_CUINFO"
        /*0018*/ 	.short	0x0002
        /*001a*/ 	.short	0x0064
        /*001c*/ 	.short	0x0082
	.zero		2


//--------------------- .nv.info                  --------------------------
	.section	.nv.info,"",@"SHT_CUDA_INFO"
	.align	4


	//----- nvinfo : EIATTR_REGCOUNT
	.align		4
        /*0000*/ 	.byte	0x04, 0x2f
        /*0002*/ 	.short	(.L_1 - .L_0)
	.align		4
.L_0:
        /*0004*/ 	.word	index@(_Z15vector_additionPiS_S_i)
        /*0008*/ 	.word	0x0000000c


	//----- nvinfo : EIATTR_FRAME_SIZE
	.align		4
.L_1:
        /*000c*/ 	.byte	0x04, 0x11
        /*000e*/ 	.short	(.L_3 - .L_2)
	.align		4
.L_2:
        /*0010*/ 	.word	index@(_Z15vector_additionPiS_S_i)
        /*0014*/ 	.word	0x00000000


	//----- nvinfo : EIATTR_MIN_STACK_SIZE
	.align		4
.L_3:
        /*0018*/ 	.byte	0x04, 0x12
        /*001a*/ 	.short	(.L_5 - .L_4)
	.align		4
.L_4:
        /*001c*/ 	.word	index@(_Z15vector_additionPiS_S_i)
        /*0020*/ 	.word	0x00000000
.L_5:


//--------------------- .nv.compat                --------------------------
	.section	.nv.compat,"",@"SHT_CUDA_COMPAT_INFO"
	.align	4
        /*0000*/ 	.byte	0x02, 0x09, 0x00, 0x00, 0x02, 0x02, 0x01, 0x00, 0x02, 0x05, 0x05, 0x00, 0x03, 0x07, 0x01, 0x01
        /*0010*/ 	.byte	0x02, 0x03, 0x00, 0x00, 0x02, 0x06, 0x01, 0x00, 0x04, 0x0b, 0x08, 0x00, 0x09, 0x00, 0x00, 0x00
        /*0020*/ 	.byte	0x00, 0x00, 0x00, 0x00


//--------------------- .nv.info._Z15vector_additionPiS_S_i --------------------------
	.section	.nv.info._Z15vector_additionPiS_S_i,"",@"SHT_CUDA_INFO"
	.sectionflags	@""
	.align	4


	//----- nvinfo : EIATTR_CUDA_API_VERSION
	.align		4
        /*0000*/ 	.byte	0x04, 0x37
        /*0002*/ 	.short	(.L_7 - .L_6)
.L_6:
        /*0004*/ 	.word	0x00000082


	//----- nvinfo : EIATTR_KPARAM_INFO
	.align		4
.L_7:
        /*0008*/ 	.byte	0x04, 0x17
        /*000a*/ 	.short	(.L_9 - .L_8)
.L_8:
        /*000c*/ 	.word	0x00000000
        /*0010*/ 	.short	0x0003
        /*0012*/ 	.short	0x0018
        /*0014*/ 	.byte	0x00, 0xf0, 0x11, 0x00


	//----- nvinfo : EIATTR_KPARAM_INFO
	.align		4
.L_9:
        /*0018*/ 	.byte	0x04, 0x17
        /*001a*/ 	.short	(.L_11 - .L_10)
.L_10:
        /*001c*/ 	.word	0x00000000
        /*0020*/ 	.short	0x0002
        /*0022*/ 	.short	0x0010
        /*0024*/ 	.byte	0x00, 0xf5, 0x21, 0x00


	//----- nvinfo : EIATTR_KPARAM_INFO
	.align		4
.L_11:
        /*0028*/ 	.byte	0x04, 0x17
        /*002a*/ 	.short	(.L_13 - .L_12)
.L_12:
        /*002c*/ 	.word	0x00000000
        /*0030*/ 	.short	0x0001
        /*0032*/ 	.short	0x0008
        /*0034*/ 	.byte	0x00, 0xf5, 0x21, 0x00


	//----- nvinfo : EIATTR_KPARAM_INFO
	.align		4
.L_13:
        /*0038*/ 	.byte	0x04, 0x17
        /*003a*/ 	.short	(.L_15 - .L_14)
.L_14:
        /*003c*/ 	.word	0x00000000
        /*0040*/ 	.short	0x0000
        /*0042*/ 	.short	0x0000
        /*0044*/ 	.byte	0x00, 0xf5, 0x21, 0x00


	//----- nvinfo : EIATTR_SPARSE_MMA_MASK
	.align		4
.L_15:
        /*0048*/ 	.byte	0x03, 0x50
        /*004a*/ 	.short	0x0000


	//----- nvinfo : EIATTR_MAXREG_COUNT
	.align		4
        /*004c*/ 	.byte	0x03, 0x1b
        /*004e*/ 	.short	0x00ff


	//----- nvinfo : EIATTR_MERCURY_ISA_VERSION
	.align		4
        /*0050*/ 	.byte	0x03, 0x5f
        /*0052*/ 	.short	0x0101


	//----- nvinfo : EIATTR_VRC_CTA_INIT_COUNT
	.align		4
        /*0054*/ 	.byte	0x02, 0x4a
	.zero		1
	.zero		1


	//----- nvinfo : EIATTR_EXIT_INSTR_OFFSETS
	.align		4
        /*0058*/ 	.byte	0x04, 0x1c
        /*005a*/ 	.short	(.L_17 - .L_16)


	//   ....[0]....
.L_16:
        /*005c*/ 	.word	0x00000070


	//   ....[1]....
        /*0060*/ 	.word	0x00000130


	//----- nvinfo : EIATTR_CBANK_PARAM_SIZE
	.align		4
.L_17:
        /*0064*/ 	.byte	0x03, 0x19
        /*0066*/ 	.short	0x001c


	//----- nvinfo : EIATTR_PARAM_CBANK
	.align		4
        /*0068*/ 	.byte	0x04, 0x0a
        /*006a*/ 	.short	(.L_19 - .L_18)
	.align		4
.L_18:
        /*006c*/ 	.word	index@(.nv.constant0._Z15vector_additionPiS_S_i)
        /*0070*/ 	.short	0x0380
        /*0072*/ 	.short	0x001c


	//----- nvinfo : EIATTR_SW_WAR
	.align		4
.L_19:
        /*0074*/ 	.byte	0x04, 0x36
        /*0076*/ 	.short	(.L_21 - .L_20)
.L_20:
        /*0078*/ 	.word	0x00000008
.L_21:


//--------------------- .nv.callgraph             --------------------------
	.section	.nv.callgraph,"",@"SHT_CUDA_CALLGRAPH"
	.align	4
	.sectionentsize	8
	.align		4
        /*0000*/ 	.word	0x00000000
	.align		4
        /*0004*/ 	.word	0xffffffff
	.align		4
        /*0008*/ 	.word	0x00000000
	.align		4
        /*000c*/ 	.word	0xfffffffe
	.align		4
        /*0010*/ 	.word	0x00000000
	.align		4
        /*0014*/ 	.word	0xfffffffd
	.align		4
        /*0018*/ 	.word	0x00000000
	.align		4
        /*001c*/ 	.word	0xfffffffc


//--------------------- .text._Z15vector_additionPiS_S_i --------------------------
	.section	.text._Z15vector_additionPiS_S_i,"ax",@progbits
	.align	128
        .global         _Z15vector_additionPiS_S_i
        .type           _Z15vector_additionPiS_S_i,@function
        .size           _Z15vector_additionPiS_S_i,(.L_x_1 - _Z15vector_additionPiS_S_i)
        .other          _Z15vector_additionPiS_S_i,@"STO_CUDA_ENTRY STV_DEFAULT"
_Z15vector_additionPiS_S_i:
.text._Z15vector_additionPiS_S_i:
[----:B------:R-:W-:Y:S01]  /*0000*/  LDC R1, c[0x0][0x37c] ;  /* 0x0000df00ff017b82 */ /* 0x000fe20000000800 */
[----:B------:R-:W0:Y:S07]  /*0010*/  S2R R0, SR_TID.X ;  /* 0x0000000000007919 */ /* 0x000e2e0000002100 */
[----:B------:R-:W0:Y:S01]  /*0020*/  S2UR UR4, SR_CTAID.X ;  /* 0x00000000000479c3 */ /* 0x000e220000002500 */
[----:B------:R-:W1:Y:S07]  /*0030*/  LDCU UR5, c[0x0][0x398] ;  /* 0x00007300ff0577ac */ /* 0x000e6e0008000800 */
[----:B------:R-:W0:Y:S02]  /*0040*/  LDC R9, c[0x0][0x360] ;  /* 0x0000d800ff097b82 */ /* 0x000e240000000800 */
[----:B0-----:R-:W-:-:S05]  /*0050*/  IMAD R9, R9, UR4, R0 ;  /* 0x0000000409097c24 */ /* 0x001fca000f8e0200 */
[----:B-1----:R-:W-:-:S13]  /*0060*/  ISETP.GE.AND P0, PT, R9, UR5, PT ;  /* 0x0000000509007c0c */ /* 0x002fda000bf06270 */
[----:B------:R-:W-:Y:S05]  /*0070*/  @P0 EXIT ;  /* 0x000000000000094d */ /* 0x000fea0003800000 */
[----:B------:R-:W0:Y:S01]  /*0080*/  LDC.64 R2, c[0x0][0x380] ;  /* 0x0000e000ff027b82 */ /* 0x000e220000000a00 */
[----:B------:R-:W1:Y:S07]  /*0090*/  LDCU.64 UR4, c[0x0][0x358] ;  /* 0x00006b00ff0477ac */ /* 0x000e6e0008000a00 */
[----:B------:R-:W2:Y:S08]  /*00a0*/  LDC.64 R4, c[0x0][0x388] ;  /* 0x0000e200ff047b82 */ /* 0x000eb00000000a00 */
[----:B------:R-:W3:Y:S01]  /*00b0*/  LDC.64 R6, c[0x0][0x390] ;  /* 0x0000e400ff067b82 */ /* 0x000ee20000000a00 */
[----:B0-----:R-:W-:-:S06]  /*00c0*/  IMAD.WIDE R2, R9, 0x4, R2 ;  /* 0x0000000409027825 */ /* 0x001fcc00078e0202 */
[----:B-1----:R-:W4:Y:S01]  /*00d0*/  LDG.E R2, desc[UR4][R2.64] ;  /* 0x0000000402027981 */ /* 0x002f22000c1e1900 */
[----:B--2---:R-:W-:-:S06]  /*00e0*/  IMAD.WIDE R4, R9, 0x4, R4 ;  /* 0x0000000409047825 */ /* 0x004fcc00078e0204 */
[----:B------:R-:W4:Y:S01]  /*00f0*/  LDG.E R5, desc[UR4][R4.64] ;  /* 0x0000000404057981 */ /* 0x000f22000c1e1900 */
[----:B---3--:R-:W-:Y:S01]  /*0100*/  IMAD.WIDE R6, R9, 0x4, R6 ;  /* 0x0000000409067825 */ /* 0x008fe200078e0206 */
[----:B----4-:R-:W-:-:S05]  /*0110*/  IADD3 R9, PT, PT, R2, R5, RZ ;  /* 0x0000000502097210 */ /* 0x010fca0007ffe0ff */
[----:B------:R-:W-:Y:S01]  /*0120*/  STG.E desc[UR4][R6.64], R9 ;  /* 0x0000000906007986 */ /* 0x000fe2000c101904 */
[----:B------:R-:W-:Y:S05]  /*0130*/  EXIT ;  /* 0x000000000000794d */ /* 0x000fea0003800000 */
.L_x_0:
[----:B------:R-:W-:-:S00]  /*0140*/  BRA `(.L_x_0) ;  /* 0xfffffffc00fc7947 */ /* 0x000fc0000383ffff */
[----:B------:R-:W-:-:S00]  /*0150*/  NOP ;  /* 0x0000000000007918 */ /* 0x000fc00000000000 */
        /* <DEDUP_REMOVED lines=10> */
.L_x_1:


//--------------------- .nv.shared.reserved.0     --------------------------
	.section	.nv.shared.reserved.0,"aw",@nobits
	.weak		__nv_reservedSMEM_offset_0_alias
	.size		__nv_reservedSMEM_offset_0_alias, 0, 64
	.other		__nv_reservedSMEM_offset_0_alias,@"STO_CUDA_RESERVED_SHARED STV_DEFAULT"
__nv_reservedSMEM_offset_0_alias:
	.zero		0
	.zero		64


//--------------------- .nv.constant0._Z15vector_additionPiS_S_i --------------------------
	.section	.nv.constant0._Z15vector_additionPiS_S_i,"a",@progbits
	.sectionflags	@""
	.align	4
.nv.constant0._Z15vector_additionPiS_S_i:
	.zero		924


//--------------------- SYMBOLS --------------------------

	.type		.nv.reservedSmem.offset0,@object
	.size		.nv.reservedSmem.offset0,0x4
